//
// Generated by NVIDIA NVVM Compiler
//
// Compiler Build ID: CL-36424714
// Cuda compilation tools, release 13.0, V13.0.88
// Based on NVVM 20.0.0
//

.version 9.0
.target sm_100
.address_size 64

	// .globl	_Z9matrixAddPiS_S_

.visible .entry _Z9matrixAddPiS_S_(
	.param .u64 .ptr .align 1 _Z9matrixAddPiS_S__param_0,
	.param .u64 .ptr .align 1 _Z9matrixAddPiS_S__param_1,
	.param .u64 .ptr .align 1 _Z9matrixAddPiS_S__param_2
)
{
	.reg .pred 	%p<4>;
	.reg .b32 	%r<14>;
	.reg .b64 	%rd<11>;

	ld.param.u64 	%rd1, [_Z9matrixAddPiS_S__param_0];
	ld.param.u64 	%rd2, [_Z9matrixAddPiS_S__param_1];
	ld.param.u64 	%rd3, [_Z9matrixAddPiS_S__param_2];
	mov.u32 	%r3, %ctaid.y;
	mov.u32 	%r4, %ntid.y;
	mov.u32 	%r5, %tid.y;
	mad.lo.s32 	%r1, %r3, %r4, %r5;
	mov.u32 	%r6, %ctaid.x;
	mov.u32 	%r7, %ntid.x;
	mov.u32 	%r8, %tid.x;
	mad.lo.s32 	%r2, %r6, %r7, %r8;
	setp.gt.u32 	%p1, %r1, 31;
	setp.gt.s32 	%p2, %r2, 31;
	or.pred  	%p3, %p1, %p2;
	@%p3 bra 	$L__BB0_2;
	cvta.to.global.u64 	%rd4, %rd1;
	cvta.to.global.u64 	%rd5, %rd2;
	cvta.to.global.u64 	%rd6, %rd3;
	shl.b32 	%r9, %r1, 5;
	add.s32 	%r10, %r9, %r2;
	mul.wide.s32 	%rd7, %r10, 4;
	add.s64 	%rd8, %rd4, %rd7;
	ld.global.u32 	%r11, [%rd8];
	add.s64 	%rd9, %rd5, %rd7;
	ld.global.u32 	%r12, [%rd9];
	add.s32 	%r13, %r12, %r11;
	add.s64 	%rd10, %rd6, %rd7;
	st.global.u32 	[%rd10], %r13;
$L__BB0_2:
	ret;

}


// ===== COMPILED SASS (sm_100) =====

	.target	sm_100

	.elftype	@"ET_EXEC"


//--------------------- .note.nv.tkinfo           --------------------------
	.section	.note.nv.tkinfo,"",@"SHT_NOTE"
	.sectionflags	@"SHF_NOTE_NV_TKINFO"
	.tkinfo
        /*0018*/ 	.word	0x00000002
        /*0030*/ 	.string	""
        /*0030*/ 	.string	"ptxas"
        /*0030*/ 	.string	"Cuda compilation tools, release 13.0, V13.0.88"
        /*0030*/ 	.string	"Build cuda_13.0.r13.0/compiler.36424714_0"
        /*0030*/ 	.string	"-arch sm_100 -m 64 "



//--------------------- .note.nv.cuinfo           --------------------------
	.section	.note.nv.cuinfo,"",@"SHT_NOTE"
	.sectionflags	@"SHF_NOTE_NV_CUINFO"
        /*0018*/ 	.short	0x0002
        /*001a*/ 	.short	0x0064
        /*001c*/ 	.short	0x0082
	.zero		2


//--------------------- .nv.info                  --------------------------
	.section	.nv.info,"",@"SHT_CUDA_INFO"
	.align	4


	//----- nvinfo : EIATTR_REGCOUNT
	.align		4
        /*0000*/ 	.byte	0x04, 0x2f
        /*0002*/ 	.short	(.L_1 - .L_0)
	.align		4
.L_0:
        /*0004*/ 	.word	index@(_Z9matrixAddPiS_S_)
        /*0008*/ 	.word	0x0000000c


	//----- nvinfo : EIATTR_FRAME_SIZE
	.align		4
.L_1:
        /*000c*/ 	.byte	0x04, 0x11
        /*000e*/ 	.short	(.L_3 - .L_2)
	.align		4
.L_2:
        /*0010*/ 	.word	index@(_Z9matrixAddPiS_S_)
        /*0014*/ 	.word	0x00000000


	//----- nvinfo : EIATTR_MIN_STACK_SIZE
	.align		4
.L_3:
        /*0018*/ 	.byte	0x04, 0x12
        /*001a*/ 	.short	(.L_5 - .L_4)
	.align		4
.L_4:
        /*001c*/ 	.word	index@(_Z9matrixAddPiS_S_)
        /*0020*/ 	.word	0x00000000
.L_5:


//--------------------- .nv.compat                --------------------------
	.section	.nv.compat,"",@"SHT_CUDA_COMPAT_INFO"
	.align	4
        /*0000*/ 	.byte	0x02, 0x09, 0x00, 0x00, 0x02, 0x02, 0x01, 0x00, 0x02, 0x05, 0x05, 0x00, 0x03, 0x07, 0x01, 0x01
        /*0010*/ 	.byte	0x02, 0x03, 0x00, 0x00, 0x02, 0x06, 0x01, 0x00, 0x04, 0x0b, 0x08, 0x00, 0x09, 0x00, 0x00, 0x00
        /*0020*/ 	.byte	0x00, 0x00, 0x00, 0x00


//--------------------- .nv.info._Z9matrixAddPiS_S_ --------------------------
	.section	.nv.info._Z9matrixAddPiS_S_,"",@"SHT_CUDA_INFO"
	.sectionflags	@""
	.align	4


	//----- nvinfo : EIATTR_CUDA_API_VERSION
	.align		4
        /*0000*/ 	.byte	0x04, 0x37
        /*0002*/ 	.short	(.L_7 - .L_6)
.L_6:
        /*0004*/ 	.word	0x00000082


	//----- nvinfo : EIATTR_KPARAM_INFO
	.align		4
.L_7:
        /*0008*/ 	.byte	0x04, 0x17
        /*000a*/ 	.short	(.L_9 - .L_8)
.L_8:
        /*000c*/ 	.word	0x00000000
        /*0010*/ 	.short	0x0002
        /*0012*/ 	.short	0x0010
        /*0014*/ 	.byte	0x00, 0xf5, 0x21, 0x00


	//----- nvinfo : EIATTR_KPARAM_INFO
	.align		4
.L_9:
        /*0018*/ 	.byte	0x04, 0x17
        /*001a*/ 	.short	(.L_11 - .L_10)
.L_10:
        /*001c*/ 	.word	0x00000000
        /*0020*/ 	.short	0x0001
        /*0022*/ 	.short	0x0008
        /*0024*/ 	.byte	0x00, 0xf5, 0x21, 0x00


	//----- nvinfo : EIATTR_KPARAM_INFO
	.align		4
.L_11:
        /*0028*/ 	.byte	0x04, 0x17
        /*002a*/ 	.short	(.L_13 - .L_12)
.L_12:
        /*002c*/ 	.word	0x00000000
        /*0030*/ 	.short	0x0000
        /*0032*/ 	.short	0x0000
        /*0034*/ 	.byte	0x00, 0xf5, 0x21, 0x00


	//----- nvinfo : EIATTR_SPARSE_MMA_MASK
	.align		4
.L_13:
        /*0038*/ 	.byte	0x03, 0x50
        /*003a*/ 	.short	0x0000


	//----- nvinfo : EIATTR_MAXREG_COUNT
	.align		4
        /*003c*/ 	.byte	0x03, 0x1b
        /*003e*/ 	.short	0x00ff


	//----- nvinfo : EIATTR_MERCURY_ISA_VERSION
	.align		4
        /*0040*/ 	.byte	0x03, 0x5f
        /*0042*/ 	.short	0x0101


	//----- nvinfo : EIATTR_VRC_CTA_INIT_COUNT
	.align		4
        /*0044*/ 	.byte	0x02, 0x4a
	.zero		1
	.zero		1


	//----- nvinfo : EIATTR_EXIT_INSTR_OFFSETS
	.align		4
        /*0048*/ 	.byte	0x04, 0x1c
        /*004a*/ 	.short	(.L_15 - .L_14)


	//   ....[0]....
.L_14:
        /*004c*/ 	.word	0x000000b0


	//   ....[1]....
        /*0050*/ 	.word	0x00000180


	//----- nvinfo : EIATTR_CBANK_PARAM_SIZE
	.align		4
.L_15:
        /*0054*/ 	.byte	0x03, 0x19
        /*0056*/ 	.short	0x0018


	//----- nvinfo : EIATTR_PARAM_CBANK
	.align		4
        /*0058*/ 	.byte	0x04, 0x0a
        /*005a*/ 	.short	(.L_17 - .L_16)
	.align		4
.L_16:
        /*005c*/ 	.word	index@(.nv.constant0._Z9matrixAddPiS_S_)
        /*0060*/ 	.short	0x0380
        /*0062*/ 	.short	0x0018


	//----- nvinfo : EIATTR_SW_WAR
	.align		4
.L_17:
        /*0064*/ 	.byte	0x04, 0x36
        /*0066*/ 	.short	(.L_19 - .L_18)
.L_18:
        /*0068*/ 	.word	0x00000008
.L_19:


//--------------------- .nv.callgraph             --------------------------
	.section	.nv.callgraph,"",@"SHT_CUDA_CALLGRAPH"
	.align	4
	.sectionentsize	8
	.align		4
        /*0000*/ 	.word	0x00000000
	.align		4
        /*0004*/ 	.word	0xffffffff
	.align		4
        /*0008*/ 	.word	0x00000000
	.align		4
        /*000c*/ 	.word	0xfffffffe
	.align		4
        /*0010*/ 	.word	0x00000000
	.align		4
        /*0014*/ 	.word	0xfffffffd
	.align		4
        /*0018*/ 	.word	0x00000000
	.align		4
        /*001c*/ 	.word	0xfffffffc


//--------------------- .text._Z9matrixAddPiS_S_  --------------------------
	.section	.text._Z9matrixAddPiS_S_,"ax",@progbits
	.align	128
        .global         _Z9matrixAddPiS_S_
        .type           _Z9matrixAddPiS_S_,@function
        .size           _Z9matrixAddPiS_S_,(.L_x_1 - _Z9matrixAddPiS_S_)
        .other          _Z9matrixAddPiS_S_,@"STO_CUDA_ENTRY STV_DEFAULT"
_Z9matrixAddPiS_S_:
.text._Z9matrixAddPiS_S_:
[----:B------:R-:W-:Y:S01]  /*0000*/  LDC R1, c[0x0][0x37c] ;  /* 0x0000df00ff017b82 */ /* 0x000fe20000000800 */
[----:B------:R-:W0:Y:S07]  /*0010*/  S2R R2, SR_TID.X ;  /* 0x0000000000027919 */ /* 0x000e2e0000002100 */
[----:B------:R-:W1:Y:S01]  /*0020*/  LDC R0, c[0x0][0x364] ;  /* 0x0000d900ff007b82 */ /* 0x000e620000000800 */
[----:B------:R-:W1:Y:S07]  /*0030*/  S2R R3, SR_TID.Y ;  /* 0x0000000000037919 */ /* 0x000e6e0000002200 */
[----:B------:R-:W0:Y:S08]  /*0040*/  S2UR UR5, SR_CTAID.X ;  /* 0x00000000000579c3 */ /* 0x000e300000002500 */
[----:B------:R-:W0:Y:S08]  /*0050*/  LDC R7, c[0x0][0x360] ;  /* 0x0000d800ff077b82 */ /* 0x000e300000000800 */
[----:B------:R-:W1:Y:S01]  /*0060*/  S2UR UR4, SR_CTAID.Y ;  /* 0x00000000000479c3 */ /* 0x000e620000002600 */
[----:B0-----:R-:W-:-:S05]  /*0070*/  IMAD R7, R7, UR5, R2 ;  /* 0x0000000507077c24 */ /* 0x001fca000f8e0202 */
[----:B------:R-:W-:Y:S01]  /*0080*/  ISETP.GT.AND P0, PT, R7, 0x1f, PT ;  /* 0x0000001f0700780c */ /* 0x000fe20003f04270 */
[----:B-1----:R-:W-:-:S05]  /*0090*/  IMAD R0, R0, UR4, R3 ;  /* 0x0000000400007c24 */ /* 0x002fca000f8e0203 */
[----:B------:R-:W-:-:S13]  /*00a0*/  ISETP.GT.U32.OR P0, PT, R0, 0x1f, P0 ;  /* 0x0000001f0000780c */ /* 0x000fda0000704470 */
[----:B------:R-:W-:Y:S05]  /*00b0*/  @P0 EXIT ;  /* 0x000000000000094d */ /* 0x000fea0003800000 */
[----:B------:R-:W0:Y:S01]  /*00c0*/  LDC.64 R2, c[0x0][0x380] ;  /* 0x0000e000ff027b82 */ /* 0x000e220000000a00 */
[----:B------:R-:W1:Y:S01]  /*00d0*/  LDCU.64 UR4, c[0x0][0x358] ;  /* 0x00006b00ff0477ac */ /* 0x000e620008000a00 */
[----:B------:R-:W-:-:S06]  /*00e0*/  LEA R9, R0, R7, 0x5 ;  /* 0x0000000700097211 */ /* 0x000fcc00078e28ff */
[----:B------:R-:W2:Y:S08]  /*00f0*/  LDC.64 R4, c[0x0][0x388] ;  /* 0x0000e200ff047b82 */ /* 0x000eb00000000a00 */
[----:B------:R-:W3:Y:S01]  /*0100*/  LDC.64 R6, c[0x0][0x390] ;  /* 0x0000e400ff067b82 */ /* 0x000ee20000000a00 */
[----:B0-----:R-:W-:-:S06]  /*0110*/  IMAD.WIDE R2, R9, 0x4, R2 ;  /* 0x0000000409027825 */ /* 0x001fcc00078e0202 */
[----:B-1----:R-:W4:Y:S01]  /*0120*/  LDG.E R2, desc[UR4][R2.64] ;  /* 0x0000000402027981 */ /* 0x002f22000c1e1900 */
[----:B--2---:R-:W-:-:S06]  /*0130*/  IMAD.WIDE R4, R9, 0x4, R4 ;  /* 0x0000000409047825 */ /* 0x004fcc00078e0204 */
[----:B------:R-:W4:Y:S01]  /*0140*/  LDG.E R5, desc[UR4][R4.64] ;  /* 0x0000000404057981 */ /* 0x000f22000c1e1900 */
[----:B---3--:R-:W-:Y:S01]  /*0150*/  IMAD.WIDE R6, R9, 0x4, R6 ;  /* 0x0000000409067825 */ /* 0x008fe200078e0206 */
[----:B----4-:R-:W-:-:S05]  /*0160*/  IADD3 R9, PT, PT, R2, R5, RZ ;  /* 0x0000000502097210 */ /* 0x010fca0007ffe0ff */
[----:B------:R-:W-:Y:S01]  /*0170*/  STG.E desc[UR4][R6.64], R9 ;  /* 0x0000000906007986 */ /* 0x000fe2000c101904 */
[----:B------:R-:W-:Y:S05]  /*0180*/  EXIT ;  /* 0x000000000000794d */ /* 0x000fea0003800000 */
.L_x_0:
[----:B------:R-:W-:-:S00]  /*0190*/  BRA `(.L_x_0) ;  /* 0xfffffffc00fc7947 */ /* 0x000fc0000383ffff */
[----:B------:R-:W-:-:S00]  /*01a0*/  NOP ;  /* 0x0000000000007918 */ /* 0x000fc00000000000 */
        /* <DEDUP_REMOVED lines=13> */
.L_x_1:


//--------------------- .nv.shared.reserved.0     --------------------------
	.section	.nv.shared.reserved.0,"aw",@nobits
	.weak		__nv_reservedSMEM_offset_0_alias
	.size		__nv_reservedSMEM_offset_0_alias, 0, 64
	.other		__nv_reservedSMEM_offset_0_alias,@"STO_CUDA_RESERVED_SHARED STV_DEFAULT"
__nv_reservedSMEM_offset_0_alias:
	.zero		0
	.zero		64


//--------------------- .nv.constant0._Z9matrixAddPiS_S_ --------------------------
	.section	.nv.constant0._Z9matrixAddPiS_S_,"a",@progbits
	.sectionflags	@""
	.align	4
.nv.constant0._Z9matrixAddPiS_S_:
	.zero		920


//--------------------- SYMBOLS --------------------------

	.type		.nv.reservedSmem.offset0,@object
	.size		.nv.reservedSmem.offset0,0x4
